//
// Generated by NVIDIA NVVM Compiler
//
// Compiler Build ID: CL-36424714
// Cuda compilation tools, release 13.0, V13.0.88
// Based on NVVM 20.0.0
//

.version 9.0
.target sm_100
.address_size 64

	// .globl	_Z6oekernPiS_ii

.visible .entry _Z6oekernPiS_ii(
	.param .u64 .ptr .align 1 _Z6oekernPiS_ii_param_0,
	.param .u64 .ptr .align 1 _Z6oekernPiS_ii_param_1,
	.param .u32 _Z6oekernPiS_ii_param_2,
	.param .u32 _Z6oekernPiS_ii_param_3
)
{
	.reg .pred 	%p<17>;
	.reg .b32 	%r<19>;
	.reg .b64 	%rd<33>;

	ld.param.u64 	%rd3, [_Z6oekernPiS_ii_param_0];
	ld.param.u64 	%rd4, [_Z6oekernPiS_ii_param_1];
	ld.param.u32 	%r10, [_Z6oekernPiS_ii_param_2];
	ld.param.u32 	%r11, [_Z6oekernPiS_ii_param_3];
	cvta.to.global.u64 	%rd1, %rd4;
	cvta.to.global.u64 	%rd2, %rd3;
	mov.u32 	%r1, %ctaid.x;
	and.b32  	%r12, %r11, 1;
	setp.eq.b32 	%p1, %r12, 1;
	not.pred 	%p2, %p1;
	@%p2 bra 	$L__BB0_10;
	and.b32  	%r13, %r1, 1;
	setp.eq.b32 	%p3, %r13, 1;
	not.pred 	%p4, %p3;
	@%p4 bra 	$L__BB0_6;
	setp.ge.s32 	%p5, %r1, %r10;
	@%p5 bra 	$L__BB0_19;
	add.s32 	%r14, %r1, -1;
	mul.wide.u32 	%rd5, %r14, 4;
	add.s64 	%rd6, %rd2, %rd5;
	ld.global.u32 	%r2, [%rd6];
	mul.wide.u32 	%rd7, %r1, 4;
	add.s64 	%rd8, %rd2, %rd7;
	ld.global.u32 	%r3, [%rd8];
	setp.le.s32 	%p6, %r2, %r3;
	@%p6 bra 	$L__BB0_5;
	add.s64 	%rd12, %rd1, %rd7;
	st.global.u32 	[%rd12], %r2;
	bra.uni 	$L__BB0_19;
$L__BB0_5:
	add.s64 	%rd10, %rd1, %rd7;
	st.global.u32 	[%rd10], %r3;
	bra.uni 	$L__BB0_19;
$L__BB0_6:
	add.s32 	%r15, %r1, 1;
	setp.ge.s32 	%p7, %r15, %r10;
	@%p7 bra 	$L__BB0_19;
	mul.wide.u32 	%rd13, %r1, 4;
	add.s64 	%rd14, %rd2, %rd13;
	ld.global.u32 	%r4, [%rd14];
	ld.global.u32 	%r5, [%rd14+4];
	setp.le.s32 	%p8, %r4, %r5;
	@%p8 bra 	$L__BB0_9;
	add.s64 	%rd18, %rd1, %rd13;
	st.global.u32 	[%rd18], %r5;
	bra.uni 	$L__BB0_19;
$L__BB0_9:
	add.s64 	%rd16, %rd1, %rd13;
	st.global.u32 	[%rd16], %r4;
	bra.uni 	$L__BB0_19;
$L__BB0_10:
	and.b32  	%r16, %r1, 1;
	setp.eq.b32 	%p9, %r16, 1;
	not.pred 	%p10, %p9;
	@%p10 bra 	$L__BB0_15;
	add.s32 	%r17, %r1, 1;
	setp.ge.s32 	%p11, %r17, %r10;
	@%p11 bra 	$L__BB0_19;
	mul.wide.u32 	%rd19, %r1, 4;
	add.s64 	%rd20, %rd2, %rd19;
	ld.global.u32 	%r6, [%rd20];
	ld.global.u32 	%r7, [%rd20+4];
	setp.le.s32 	%p12, %r6, %r7;
	@%p12 bra 	$L__BB0_14;
	add.s64 	%rd24, %rd1, %rd19;
	st.global.u32 	[%rd24], %r7;
	bra.uni 	$L__BB0_19;
$L__BB0_14:
	add.s64 	%rd22, %rd1, %rd19;
	st.global.u32 	[%rd22], %r6;
	bra.uni 	$L__BB0_19;
$L__BB0_15:
	setp.eq.s32 	%p13, %r1, 0;
	setp.ge.s32 	%p14, %r1, %r10;
	or.pred  	%p15, %p13, %p14;
	@%p15 bra 	$L__BB0_19;
	add.s32 	%r18, %r1, -1;
	mul.wide.u32 	%rd25, %r18, 4;
	add.s64 	%rd26, %rd2, %rd25;
	ld.global.u32 	%r8, [%rd26];
	mul.wide.u32 	%rd27, %r1, 4;
	add.s64 	%rd28, %rd2, %rd27;
	ld.global.u32 	%r9, [%rd28];
	setp.le.s32 	%p16, %r8, %r9;
	@%p16 bra 	$L__BB0_18;
	add.s64 	%rd32, %rd1, %rd27;
	st.global.u32 	[%rd32], %r8;
	bra.uni 	$L__BB0_19;
$L__BB0_18:
	add.s64 	%rd30, %rd1, %rd27;
	st.global.u32 	[%rd30], %r9;
$L__BB0_19:
	ret;

}


// ===== COMPILED SASS (sm_100) =====

	.target	sm_100

	.elftype	@"ET_EXEC"


//--------------------- .note.nv.tkinfo           --------------------------
	.section	.note.nv.tkinfo,"",@"SHT_NOTE"
	.sectionflags	@"SHF_NOTE_NV_TKINFO"
	.tkinfo
        /*0018*/ 	.word	0x00000002
        /*0030*/ 	.string	""
        /*0030*/ 	.string	"ptxas"
        /*0030*/ 	.string	"Cuda compilation tools, release 13.0, V13.0.88"
        /*0030*/ 	.string	"Build cuda_13.0.r13.0/compiler.36424714_0"
        /*0030*/ 	.string	"-arch sm_100 -m 64 "



//--------------------- .note.nv.cuinfo           --------------------------
	.section	.note.nv.cuinfo,"",@"SHT_NOTE"
	.sectionflags	@"SHF_NOTE_NV_CUINFO"
        /*0018*/ 	.short	0x0002
        /*001a*/ 	.short	0x0064
        /*001c*/ 	.short	0x0082
	.zero		2


//--------------------- .nv.info                  --------------------------
	.section	.nv.info,"",@"SHT_CUDA_INFO"
	.align	4


	//----- nvinfo : EIATTR_REGCOUNT
	.align		4
        /*0000*/ 	.byte	0x04, 0x2f
        /*0002*/ 	.short	(.L_1 - .L_0)
	.align		4
.L_0:
        /*0004*/ 	.word	index@(_Z6oekernPiS_ii)
        /*0008*/ 	.word	0x0000000b


	//----- nvinfo : EIATTR_FRAME_SIZE
	.align		4
.L_1:
        /*000c*/ 	.byte	0x04, 0x11
        /*000e*/ 	.short	(.L_3 - .L_2)
	.align		4
.L_2:
        /*0010*/ 	.word	index@(_Z6oekernPiS_ii)
        /*0014*/ 	.word	0x00000000


	//----- nvinfo : EIATTR_MIN_STACK_SIZE
	.align		4
.L_3:
        /*0018*/ 	.byte	0x04, 0x12
        /*001a*/ 	.short	(.L_5 - .L_4)
	.align		4
.L_4:
        /*001c*/ 	.word	index@(_Z6oekernPiS_ii)
        /*0020*/ 	.word	0x00000000
.L_5:


//--------------------- .nv.compat                --------------------------
	.section	.nv.compat,"",@"SHT_CUDA_COMPAT_INFO"
	.align	4
        /*0000*/ 	.byte	0x02, 0x09, 0x00, 0x00, 0x02, 0x02, 0x01, 0x00, 0x02, 0x05, 0x05, 0x00, 0x03, 0x07, 0x01, 0x01
        /*0010*/ 	.byte	0x02, 0x03, 0x00, 0x00, 0x02, 0x06, 0x01, 0x00, 0x04, 0x0b, 0x08, 0x00, 0x09, 0x00, 0x00, 0x00
        /*0020*/ 	.byte	0x00, 0x00, 0x00, 0x00


//--------------------- .nv.info._Z6oekernPiS_ii  --------------------------
	.section	.nv.info._Z6oekernPiS_ii,"",@"SHT_CUDA_INFO"
	.sectionflags	@""
	.align	4


	//----- nvinfo : EIATTR_CUDA_API_VERSION
	.align		4
        /*0000*/ 	.byte	0x04, 0x37
        /*0002*/ 	.short	(.L_7 - .L_6)
.L_6:
        /*0004*/ 	.word	0x00000082


	//----- nvinfo : EIATTR_KPARAM_INFO
	.align		4
.L_7:
        /*0008*/ 	.byte	0x04, 0x17
        /*000a*/ 	.short	(.L_9 - .L_8)
.L_8:
        /*000c*/ 	.word	0x00000000
        /*0010*/ 	.short	0x0003
        /*0012*/ 	.short	0x0014
        /*0014*/ 	.byte	0x00, 0xf0, 0x11, 0x00


	//----- nvinfo : EIATTR_KPARAM_INFO
	.align		4
.L_9:
        /*0018*/ 	.byte	0x04, 0x17
        /*001a*/ 	.short	(.L_11 - .L_10)
.L_10:
        /*001c*/ 	.word	0x00000000
        /*0020*/ 	.short	0x0002
        /*0022*/ 	.short	0x0010
        /*0024*/ 	.byte	0x00, 0xf0, 0x11, 0x00


	//----- nvinfo : EIATTR_KPARAM_INFO
	.align		4
.L_11:
        /*0028*/ 	.byte	0x04, 0x17
        /*002a*/ 	.short	(.L_13 - .L_12)
.L_12:
        /*002c*/ 	.word	0x00000000
        /*0030*/ 	.short	0x0001
        /*0032*/ 	.short	0x0008
        /*0034*/ 	.byte	0x00, 0xf5, 0x21, 0x00


	//----- nvinfo : EIATTR_KPARAM_INFO
	.align		4
.L_13:
        /*0038*/ 	.byte	0x04, 0x17
        /*003a*/ 	.short	(.L_15 - .L_14)
.L_14:
        /*003c*/ 	.word	0x00000000
        /*0040*/ 	.short	0x0000
        /*0042*/ 	.short	0x0000
        /*0044*/ 	.byte	0x00, 0xf5, 0x21, 0x00


	//----- nvinfo : EIATTR_SPARSE_MMA_MASK
	.align		4
.L_15:
        /*0048*/ 	.byte	0x03, 0x50
        /*004a*/ 	.short	0x0000


	//----- nvinfo : EIATTR_MAXREG_COUNT
	.align		4
        /*004c*/ 	.byte	0x03, 0x1b
        /*004e*/ 	.short	0x00ff


	//----- nvinfo : EIATTR_MERCURY_ISA_VERSION
	.align		4
        /*0050*/ 	.byte	0x03, 0x5f
        /*0052*/ 	.short	0x0101


	//----- nvinfo : EIATTR_VRC_CTA_INIT_COUNT
	.align		4
        /*0054*/ 	.byte	0x02, 0x4a
	.zero		1
	.zero		1


	//----- nvinfo : EIATTR_EXIT_INSTR_OFFSETS
	.align		4
        /*0058*/ 	.byte	0x04, 0x1c
        /*005a*/ 	.short	(.L_17 - .L_16)


	//   ....[0]....
.L_16:
        /*005c*/ 	.word	0x000000c0


	//   ....[1]....
        /*0060*/ 	.word	0x00000170


	//   ....[2]....
        /*0064*/ 	.word	0x000001b0


	//   ....[3]....
        /*0068*/ 	.word	0x000001f0


	//   ....[4]....
        /*006c*/ 	.word	0x00000280


	//   ....[5]....
        /*0070*/ 	.word	0x000002c0


	//   ....[6]....
        /*0074*/ 	.word	0x00000330


	//   ....[7]....
        /*0078*/ 	.word	0x000003c0


	//   ....[8]....
        /*007c*/ 	.word	0x00000400


	//   ....[9]....
        /*0080*/ 	.word	0x00000440


	//   ....[10]....
        /*0084*/ 	.word	0x000004f0


	//   ....[11]....
        /*0088*/ 	.word	0x00000530


	//----- nvinfo : EIATTR_CBANK_PARAM_SIZE
	.align		4
.L_17:
        /*008c*/ 	.byte	0x03, 0x19
        /*008e*/ 	.short	0x0018


	//----- nvinfo : EIATTR_PARAM_CBANK
	.align		4
        /*0090*/ 	.byte	0x04, 0x0a
        /*0092*/ 	.short	(.L_19 - .L_18)
	.align		4
.L_18:
        /*0094*/ 	.word	index@(.nv.constant0._Z6oekernPiS_ii)
        /*0098*/ 	.short	0x0380
        /*009a*/ 	.short	0x0018


	//----- nvinfo : EIATTR_SW_WAR
	.align		4
.L_19:
        /*009c*/ 	.byte	0x04, 0x36
        /*009e*/ 	.short	(.L_21 - .L_20)
.L_20:
        /*00a0*/ 	.word	0x00000008
.L_21:


//--------------------- .nv.callgraph             --------------------------
	.section	.nv.callgraph,"",@"SHT_CUDA_CALLGRAPH"
	.align	4
	.sectionentsize	8
	.align		4
        /*0000*/ 	.word	0x00000000
	.align		4
        /*0004*/ 	.word	0xffffffff
	.align		4
        /*0008*/ 	.word	0x00000000
	.align		4
        /*000c*/ 	.word	0xfffffffe
	.align		4
        /*0010*/ 	.word	0x00000000
	.align		4
        /*0014*/ 	.word	0xfffffffd
	.align		4
        /*0018*/ 	.word	0x00000000
	.align		4
        /*001c*/ 	.word	0xfffffffc


//--------------------- .text._Z6oekernPiS_ii     --------------------------
	.section	.text._Z6oekernPiS_ii,"ax",@progbits
	.align	128
        .global         _Z6oekernPiS_ii
        .type           _Z6oekernPiS_ii,@function
        .size           _Z6oekernPiS_ii,(.L_x_4 - _Z6oekernPiS_ii)
        .other          _Z6oekernPiS_ii,@"STO_CUDA_ENTRY STV_DEFAULT"
_Z6oekernPiS_ii:
.text._Z6oekernPiS_ii:
[----:B------:R-:W-:Y:S01]  /*0000*/  LDC R1, c[0x0][0x37c] ;  /* 0x0000df00ff017b82 */ /* 0x000fe20000000800 */
[----:B------:R-:W0:Y:S01]  /*0010*/  LDCU UR4, c[0x0][0x394] ;  /* 0x00007280ff0477ac */ /* 0x000e220008000800 */
[----:B------:R-:W1:Y:S01]  /*0020*/  S2R R0, SR_CTAID.X ;  /* 0x0000000000007919 */ /* 0x000e620000002500 */
[----:B------:R-:W2:Y:S01]  /*0030*/  LDCU.64 UR6, c[0x0][0x358] ;  /* 0x00006b00ff0677ac */ /* 0x000ea20008000a00 */
[----:B0-----:R-:W-:-:S04]  /*0040*/  ULOP3.LUT UR4, UR4, 0x1, URZ, 0xc0, !UPT ;  /* 0x0000000104047892 */ /* 0x001fc8000f8ec0ff */
[----:B------:R-:W-:-:S09]  /*0050*/  UISETP.NE.U32.AND UP0, UPT, UR4, 0x1, UPT ;  /* 0x000000010400788c */ /* 0x000fd2000bf05070 */
[----:B--2---:R-:W-:Y:S05]  /*0060*/  BRA.U UP0, `(.L_x_0) ;  /* 0x0000000100987547 */ /* 0x004fea000b800000 */
[----:B-1----:R-:W-:-:S04]  /*0070*/  LOP3.LUT R2, R0, 0x1, RZ, 0xc0, !PT ;  /* 0x0000000100027812 */ /* 0x002fc800078ec0ff */
[----:B------:R-:W-:-:S13]  /*0080*/  ISETP.NE.U32.AND P0, PT, R2, 0x1, PT ;  /* 0x000000010200780c */ /* 0x000fda0003f05070 */
[----:B------:R-:W-:Y:S05]  /*0090*/  @P0 BRA `(.L_x_1) ;  /* 0x0000000000480947 */ /* 0x000fea0003800000 */
[----:B------:R-:W0:Y:S02]  /*00a0*/  LDCU UR4, c[0x0][0x390] ;  /* 0x00007200ff0477ac */ /* 0x000e240008000800 */
[----:B0-----:R-:W-:-:S13]  /*00b0*/  ISETP.GE.AND P0, PT, R0, UR4, PT ;  /* 0x0000000400007c0c */ /* 0x001fda000bf06270 */
[----:B------:R-:W-:Y:S05]  /*00c0*/  @P0 EXIT ;  /* 0x000000000000094d */ /* 0x000fea0003800000 */
[----:B------:R-:W0:Y:S01]  /*00d0*/  LDC.64 R4, c[0x0][0x380] ;  /* 0x0000e000ff047b82 */ /* 0x000e220000000a00 */
[----:B------:R-:W-:-:S05]  /*00e0*/  IADD3 R3, PT, PT, R0, -0x1, RZ ;  /* 0xffffffff00037810 */ /* 0x000fca0007ffe0ff */
[----:B0-----:R-:W-:-:S04]  /*00f0*/  IMAD.WIDE.U32 R2, R3, 0x4, R4 ;  /* 0x0000000403027825 */ /* 0x001fc800078e0004 */
[----:B------:R-:W-:Y:S02]  /*0100*/  IMAD.WIDE.U32 R4, R0, 0x4, R4 ;  /* 0x0000000400047825 */ /* 0x000fe400078e0004 */
[----:B------:R-:W2:Y:S04]  /*0110*/  LDG.E R3, desc[UR6][R2.64] ;  /* 0x0000000602037981 */ /* 0x000ea8000c1e1900 */
[----:B------:R-:W2:Y:S02]  /*0120*/  LDG.E R4, desc[UR6][R4.64] ;  /* 0x0000000604047981 */ /* 0x000ea4000c1e1900 */
[----:B--2---:R-:W-:-:S13]  /*0130*/  ISETP.GT.AND P0, PT, R3, R4, PT ;  /* 0x000000040300720c */ /* 0x004fda0003f04270 */
[----:B------:R-:W0:Y:S02]  /*0140*/  @P0 LDC.64 R6, c[0x0][0x388] ;  /* 0x0000e200ff060b82 */ /* 0x000e240000000a00 */
[----:B0-----:R-:W-:-:S05]  /*0150*/  @P0 IMAD.WIDE.U32 R6, R0, 0x4, R6 ;  /* 0x0000000400060825 */ /* 0x001fca00078e0006 */
[----:B------:R0:W-:Y:S01]  /*0160*/  @P0 STG.E desc[UR6][R6.64], R3 ;  /* 0x0000000306000986 */ /* 0x0001e2000c101906 */
[----:B------:R-:W-:Y:S05]  /*0170*/  @P0 EXIT ;  /* 0x000000000000094d */ /* 0x000fea0003800000 */
[----:B0-----:R-:W0:Y:S02]  /*0180*/  LDC.64 R2, c[0x0][0x388] ;  /* 0x0000e200ff027b82 */ /* 0x001e240000000a00 */
[----:B0-----:R-:W-:-:S05]  /*0190*/  IMAD.WIDE.U32 R2, R0, 0x4, R2 ;  /* 0x0000000400027825 */ /* 0x001fca00078e0002 */
[----:B------:R-:W-:Y:S01]  /*01a0*/  STG.E desc[UR6][R2.64], R4 ;  /* 0x0000000402007986 */ /* 0x000fe2000c101906 */
[----:B------:R-:W-:Y:S05]  /*01b0*/  EXIT ;  /* 0x000000000000794d */ /* 0x000fea0003800000 */
.L_x_1:
[----:B------:R-:W0:Y:S01]  /*01c0*/  LDCU UR4, c[0x0][0x390] ;  /* 0x00007200ff0477ac */ /* 0x000e220008000800 */
[----:B------:R-:W-:-:S04]  /*01d0*/  IADD3 R2, PT, PT, R0, 0x1, RZ ;  /* 0x0000000100027810 */ /* 0x000fc80007ffe0ff */
[----:B0-----:R-:W-:-:S13]  /*01e0*/  ISETP.GE.AND P0, PT, R2, UR4, PT ;  /* 0x0000000402007c0c */ /* 0x001fda000bf06270 */
[----:B------:R-:W-:Y:S05]  /*01f0*/  @P0 EXIT ;  /* 0x000000000000094d */ /* 0x000fea0003800000 */
[----:B------:R-:W0:Y:S02]  /*0200*/  LDC.64 R2, c[0x0][0x380] ;  /* 0x0000e000ff027b82 */ /* 0x000e240000000a00 */
[----:B0-----:R-:W-:-:S05]  /*0210*/  IMAD.WIDE.U32 R2, R0, 0x4, R2 ;  /* 0x0000000400027825 */ /* 0x001fca00078e0002 */
[----:B------:R-:W2:Y:S04]  /*0220*/  LDG.E R7, desc[UR6][R2.64] ;  /* 0x0000000602077981 */ /* 0x000ea8000c1e1900 */
[----:B------:R-:W2:Y:S02]  /*0230*/  LDG.E R6, desc[UR6][R2.64+0x4] ;  /* 0x0000040602067981 */ /* 0x000ea4000c1e1900 */
[----:B--2---:R-:W-:-:S13]  /*0240*/  ISETP.GT.AND P0, PT, R7, R6, PT ;  /* 0x000000060700720c */ /* 0x004fda0003f04270 */
[----:B------:R-:W0:Y:S02]  /*0250*/  @P0 LDC.64 R4, c[0x0][0x388] ;  /* 0x0000e200ff040b82 */ /* 0x000e240000000a00 */
[----:B0-----:R-:W-:-:S05]  /*0260*/  @P0 IMAD.WIDE.U32 R4, R0, 0x4, R4 ;  /* 0x0000000400040825 */ /* 0x001fca00078e0004 */
[----:B------:R0:W-:Y:S01]  /*0270*/  @P0 STG.E desc[UR6][R4.64], R6 ;  /* 0x0000000604000986 */ /* 0x0001e2000c101906 */
[----:B------:R-:W-:Y:S05]  /*0280*/  @P0 EXIT ;  /* 0x000000000000094d */ /* 0x000fea0003800000 */
[----:B------:R-:W1:Y:S02]  /*0290*/  LDC.64 R2, c[0x0][0x388] ;  /* 0x0000e200ff027b82 */ /* 0x000e640000000a00 */
[----:B-1----:R-:W-:-:S05]  /*02a0*/  IMAD.WIDE.U32 R2, R0, 0x4, R2 ;  /* 0x0000000400027825 */ /* 0x002fca00078e0002 */
[----:B------:R-:W-:Y:S01]  /*02b0*/  STG.E desc[UR6][R2.64], R7 ;  /* 0x0000000702007986 */ /* 0x000fe2000c101906 */
[----:B------:R-:W-:Y:S05]  /*02c0*/  EXIT ;  /* 0x000000000000794d */ /* 0x000fea0003800000 */
.L_x_0:
[----:B-1----:R-:W-:-:S04]  /*02d0*/  LOP3.LUT R2, R0, 0x1, RZ, 0xc0, !PT ;  /* 0x0000000100027812 */ /* 0x002fc800078ec0ff */
[----:B------:R-:W-:-:S13]  /*02e0*/  ISETP.NE.U32.AND P0, PT, R2, 0x1, PT ;  /* 0x000000010200780c */ /* 0x000fda0003f05070 */
[----:B------:R-:W-:Y:S05]  /*02f0*/  @P0 BRA `(.L_x_2) ;  /* 0x0000000000440947 */ /* 0x000fea0003800000 */
        /* <DEDUP_REMOVED lines=17> */
.L_x_2:
[----:B------:R-:W0:Y:S02]  /*0410*/  LDCU UR4, c[0x0][0x390] ;  /* 0x00007200ff0477ac */ /* 0x000e240008000800 */
[----:B0-----:R-:W-:-:S04]  /*0420*/  ISETP.GE.AND P0, PT, R0, UR4, PT ;  /* 0x0000000400007c0c */ /* 0x001fc8000bf06270 */
[----:B------:R-:W-:-:S13]  /*0430*/  ISETP.EQ.OR P0, PT, R0, RZ, P0 ;  /* 0x000000ff0000720c */ /* 0x000fda0000702670 */
        /* <DEDUP_REMOVED lines=16> */
.L_x_3:
[----:B------:R-:W-:-:S00]  /*0540*/  BRA `(.L_x_3) ;  /* 0xfffffffc00fc7947 */ /* 0x000fc0000383ffff */
[----:B------:R-:W-:-:S00]  /*0550*/  NOP ;  /* 0x0000000000007918 */ /* 0x000fc00000000000 */
        /* <DEDUP_REMOVED lines=10> */
.L_x_4:


//--------------------- .nv.shared.reserved.0     --------------------------
	.section	.nv.shared.reserved.0,"aw",@nobits
	.weak		__nv_reservedSMEM_offset_0_alias
	.size		__nv_reservedSMEM_offset_0_alias, 0, 64
	.other		__nv_reservedSMEM_offset_0_alias,@"STO_CUDA_RESERVED_SHARED STV_DEFAULT"
__nv_reservedSMEM_offset_0_alias:
	.zero		0
	.zero		64


//--------------------- .nv.constant0._Z6oekernPiS_ii --------------------------
	.section	.nv.constant0._Z6oekernPiS_ii,"a",@progbits
	.sectionflags	@""
	.align	4
.nv.constant0._Z6oekernPiS_ii:
	.zero		920


//--------------------- SYMBOLS --------------------------

	.type		.nv.reservedSmem.offset0,@object
	.size		.nv.reservedSmem.offset0,0x4
